//
// Generated by NVIDIA NVVM Compiler
//
// Compiler Build ID: CL-36424714
// Cuda compilation tools, release 13.0, V13.0.88
// Based on NVVM 20.0.0
//

.version 9.0
.target sm_100
.address_size 64

	// .globl	_Z29compute_aabb_reduction_kernelPKfS0_S0_P4AABBi
.extern .shared .align 16 .b8 sdata[];

.visible .entry _Z29compute_aabb_reduction_kernelPKfS0_S0_P4AABBi(
	.param .u64 .ptr .align 1 _Z29compute_aabb_reduction_kernelPKfS0_S0_P4AABBi_param_0,
	.param .u64 .ptr .align 1 _Z29compute_aabb_reduction_kernelPKfS0_S0_P4AABBi_param_1,
	.param .u64 .ptr .align 1 _Z29compute_aabb_reduction_kernelPKfS0_S0_P4AABBi_param_2,
	.param .u64 .ptr .align 1 _Z29compute_aabb_reduction_kernelPKfS0_S0_P4AABBi_param_3,
	.param .u32 _Z29compute_aabb_reduction_kernelPKfS0_S0_P4AABBi_param_4
)
{
	.reg .pred 	%p<67>;
	.reg .b32 	%r<154>;
	.reg .b32 	%f<178>;
	.reg .b64 	%rd<15>;

	ld.param.u64 	%rd4, [_Z29compute_aabb_reduction_kernelPKfS0_S0_P4AABBi_param_0];
	ld.param.u64 	%rd5, [_Z29compute_aabb_reduction_kernelPKfS0_S0_P4AABBi_param_1];
	ld.param.u64 	%rd6, [_Z29compute_aabb_reduction_kernelPKfS0_S0_P4AABBi_param_2];
	ld.param.u64 	%rd7, [_Z29compute_aabb_reduction_kernelPKfS0_S0_P4AABBi_param_3];
	ld.param.u32 	%r10, [_Z29compute_aabb_reduction_kernelPKfS0_S0_P4AABBi_param_4];
	mov.u32 	%r1, %ntid.x;
	shl.b32 	%r2, %r1, 3;
	mov.u32 	%r3, %tid.x;
	mov.u32 	%r4, %ctaid.x;
	mad.lo.s32 	%r153, %r4, %r1, %r3;
	setp.ge.s32 	%p1, %r153, %r10;
	mov.f32 	%f169, 0fFF7FFFFF;
	mov.f32 	%f166, 0f7F7FFFFF;
	mov.f32 	%f167, %f166;
	mov.f32 	%f168, %f166;
	mov.f32 	%f170, %f169;
	mov.f32 	%f171, %f169;
	@%p1 bra 	$L__BB0_3;
	mov.u32 	%r11, %nctaid.x;
	mul.lo.s32 	%r6, %r1, %r11;
	cvta.to.global.u64 	%rd1, %rd4;
	cvta.to.global.u64 	%rd2, %rd5;
	cvta.to.global.u64 	%rd3, %rd6;
	mov.f32 	%f168, 0f7F7FFFFF;
	mov.f32 	%f171, 0fFF7FFFFF;
	mov.f32 	%f170, %f171;
	mov.f32 	%f169, %f171;
	mov.f32 	%f167, %f168;
	mov.f32 	%f166, %f168;
$L__BB0_2:
	mul.wide.s32 	%rd8, %r153, 4;
	add.s64 	%rd9, %rd1, %rd8;
	ld.global.nc.f32 	%f47, [%rd9];
	add.s64 	%rd10, %rd2, %rd8;
	ld.global.nc.f32 	%f48, [%rd10];
	add.s64 	%rd11, %rd3, %rd8;
	ld.global.nc.f32 	%f49, [%rd11];
	min.f32 	%f166, %f166, %f47;
	min.f32 	%f167, %f167, %f48;
	min.f32 	%f168, %f168, %f49;
	max.f32 	%f169, %f169, %f47;
	max.f32 	%f170, %f170, %f48;
	max.f32 	%f171, %f171, %f49;
	add.s32 	%r153, %r153, %r6;
	setp.lt.s32 	%p2, %r153, %r10;
	@%p2 bra 	$L__BB0_2;
$L__BB0_3:
	shl.b32 	%r12, %r1, 2;
	mov.u32 	%r13, sdata;
	add.s32 	%r9, %r13, %r12;
	mov.b32 	%r14, %f166;
	shfl.sync.down.b32	%r15|%p3, %r14, 16, 31, -1;
	mov.b32 	%f50, %r15;
	min.f32 	%f51, %f166, %f50;
	mov.b32 	%r16, %f51;
	shfl.sync.down.b32	%r17|%p4, %r16, 8, 31, -1;
	mov.b32 	%f52, %r17;
	min.f32 	%f53, %f51, %f52;
	mov.b32 	%r18, %f53;
	shfl.sync.down.b32	%r19|%p5, %r18, 4, 31, -1;
	mov.b32 	%f54, %r19;
	min.f32 	%f55, %f53, %f54;
	mov.b32 	%r20, %f55;
	shfl.sync.down.b32	%r21|%p6, %r20, 2, 31, -1;
	mov.b32 	%f56, %r21;
	min.f32 	%f57, %f55, %f56;
	mov.b32 	%r22, %f57;
	shfl.sync.down.b32	%r23|%p7, %r22, 1, 31, -1;
	mov.b32 	%f58, %r23;
	min.f32 	%f19, %f57, %f58;
	mov.b32 	%r24, %f167;
	shfl.sync.down.b32	%r25|%p8, %r24, 16, 31, -1;
	mov.b32 	%f59, %r25;
	min.f32 	%f60, %f167, %f59;
	mov.b32 	%r26, %f60;
	shfl.sync.down.b32	%r27|%p9, %r26, 8, 31, -1;
	mov.b32 	%f61, %r27;
	min.f32 	%f62, %f60, %f61;
	mov.b32 	%r28, %f62;
	shfl.sync.down.b32	%r29|%p10, %r28, 4, 31, -1;
	mov.b32 	%f63, %r29;
	min.f32 	%f64, %f62, %f63;
	mov.b32 	%r30, %f64;
	shfl.sync.down.b32	%r31|%p11, %r30, 2, 31, -1;
	mov.b32 	%f65, %r31;
	min.f32 	%f66, %f64, %f65;
	mov.b32 	%r32, %f66;
	shfl.sync.down.b32	%r33|%p12, %r32, 1, 31, -1;
	mov.b32 	%f67, %r33;
	min.f32 	%f20, %f66, %f67;
	mov.b32 	%r34, %f168;
	shfl.sync.down.b32	%r35|%p13, %r34, 16, 31, -1;
	mov.b32 	%f68, %r35;
	min.f32 	%f69, %f168, %f68;
	mov.b32 	%r36, %f69;
	shfl.sync.down.b32	%r37|%p14, %r36, 8, 31, -1;
	mov.b32 	%f70, %r37;
	min.f32 	%f71, %f69, %f70;
	mov.b32 	%r38, %f71;
	shfl.sync.down.b32	%r39|%p15, %r38, 4, 31, -1;
	mov.b32 	%f72, %r39;
	min.f32 	%f73, %f71, %f72;
	mov.b32 	%r40, %f73;
	shfl.sync.down.b32	%r41|%p16, %r40, 2, 31, -1;
	mov.b32 	%f74, %r41;
	min.f32 	%f75, %f73, %f74;
	mov.b32 	%r42, %f75;
	shfl.sync.down.b32	%r43|%p17, %r42, 1, 31, -1;
	mov.b32 	%f76, %r43;
	min.f32 	%f21, %f75, %f76;
	mov.b32 	%r44, %f169;
	shfl.sync.down.b32	%r45|%p18, %r44, 16, 31, -1;
	mov.b32 	%f77, %r45;
	max.f32 	%f78, %f169, %f77;
	mov.b32 	%r46, %f78;
	shfl.sync.down.b32	%r47|%p19, %r46, 8, 31, -1;
	mov.b32 	%f79, %r47;
	max.f32 	%f80, %f78, %f79;
	mov.b32 	%r48, %f80;
	shfl.sync.down.b32	%r49|%p20, %r48, 4, 31, -1;
	mov.b32 	%f81, %r49;
	max.f32 	%f82, %f80, %f81;
	mov.b32 	%r50, %f82;
	shfl.sync.down.b32	%r51|%p21, %r50, 2, 31, -1;
	mov.b32 	%f83, %r51;
	max.f32 	%f84, %f82, %f83;
	mov.b32 	%r52, %f84;
	shfl.sync.down.b32	%r53|%p22, %r52, 1, 31, -1;
	mov.b32 	%f85, %r53;
	max.f32 	%f22, %f84, %f85;
	mov.b32 	%r54, %f170;
	shfl.sync.down.b32	%r55|%p23, %r54, 16, 31, -1;
	mov.b32 	%f86, %r55;
	max.f32 	%f87, %f170, %f86;
	mov.b32 	%r56, %f87;
	shfl.sync.down.b32	%r57|%p24, %r56, 8, 31, -1;
	mov.b32 	%f88, %r57;
	max.f32 	%f89, %f87, %f88;
	mov.b32 	%r58, %f89;
	shfl.sync.down.b32	%r59|%p25, %r58, 4, 31, -1;
	mov.b32 	%f90, %r59;
	max.f32 	%f91, %f89, %f90;
	mov.b32 	%r60, %f91;
	shfl.sync.down.b32	%r61|%p26, %r60, 2, 31, -1;
	mov.b32 	%f92, %r61;
	max.f32 	%f93, %f91, %f92;
	mov.b32 	%r62, %f93;
	shfl.sync.down.b32	%r63|%p27, %r62, 1, 31, -1;
	mov.b32 	%f94, %r63;
	max.f32 	%f23, %f93, %f94;
	mov.b32 	%r64, %f171;
	shfl.sync.down.b32	%r65|%p28, %r64, 16, 31, -1;
	mov.b32 	%f95, %r65;
	max.f32 	%f96, %f171, %f95;
	mov.b32 	%r66, %f96;
	shfl.sync.down.b32	%r67|%p29, %r66, 8, 31, -1;
	mov.b32 	%f97, %r67;
	max.f32 	%f98, %f96, %f97;
	mov.b32 	%r68, %f98;
	shfl.sync.down.b32	%r69|%p30, %r68, 4, 31, -1;
	mov.b32 	%f99, %r69;
	max.f32 	%f100, %f98, %f99;
	mov.b32 	%r70, %f100;
	shfl.sync.down.b32	%r71|%p31, %r70, 2, 31, -1;
	mov.b32 	%f101, %r71;
	max.f32 	%f102, %f100, %f101;
	mov.b32 	%r72, %f102;
	shfl.sync.down.b32	%r73|%p32, %r72, 1, 31, -1;
	mov.b32 	%f103, %r73;
	max.f32 	%f24, %f102, %f103;
	and.b32  	%r74, %r3, 31;
	setp.ne.s32 	%p33, %r74, 0;
	@%p33 bra 	$L__BB0_5;
	shr.u32 	%r75, %r3, 3;
	add.s32 	%r77, %r13, %r75;
	st.shared.f32 	[%r77], %f19;
	add.s32 	%r78, %r9, %r75;
	st.shared.f32 	[%r78], %f20;
	add.s32 	%r79, %r77, %r2;
	st.shared.f32 	[%r79], %f21;
	add.s32 	%r80, %r78, %r2;
	st.shared.f32 	[%r80], %f22;
	add.s32 	%r81, %r79, %r2;
	st.shared.f32 	[%r81], %f23;
	add.s32 	%r82, %r80, %r2;
	st.shared.f32 	[%r82], %f24;
$L__BB0_5:
	bar.sync 	0;
	setp.gt.u32 	%p34, %r3, 31;
	@%p34 bra 	$L__BB0_10;
	add.s32 	%r83, %r1, 31;
	shr.u32 	%r84, %r83, 5;
	setp.ge.u32 	%p35, %r3, %r84;
	mov.f32 	%f173, 0f7F7FFFFF;
	mov.f32 	%f172, 0fFF7FFFFF;
	mov.f32 	%f174, %f173;
	mov.f32 	%f175, %f173;
	mov.f32 	%f176, %f172;
	mov.f32 	%f177, %f172;
	@%p35 bra 	$L__BB0_8;
	shl.b32 	%r85, %r3, 2;
	add.s32 	%r87, %r13, %r85;
	ld.shared.f32 	%f174, [%r87];
	add.s32 	%r88, %r9, %r85;
	ld.shared.f32 	%f175, [%r88];
	add.s32 	%r89, %r87, %r2;
	ld.shared.f32 	%f173, [%r89];
	add.s32 	%r90, %r88, %r2;
	ld.shared.f32 	%f176, [%r90];
	add.s32 	%r91, %r89, %r2;
	ld.shared.f32 	%f172, [%r91];
	add.s32 	%r92, %r90, %r2;
	ld.shared.f32 	%f177, [%r92];
$L__BB0_8:
	mov.b32 	%r93, %f174;
	shfl.sync.down.b32	%r94|%p36, %r93, 16, 31, -1;
	mov.b32 	%f106, %r94;
	min.f32 	%f107, %f174, %f106;
	mov.b32 	%r95, %f107;
	shfl.sync.down.b32	%r96|%p37, %r95, 8, 31, -1;
	mov.b32 	%f108, %r96;
	min.f32 	%f109, %f107, %f108;
	mov.b32 	%r97, %f109;
	shfl.sync.down.b32	%r98|%p38, %r97, 4, 31, -1;
	mov.b32 	%f110, %r98;
	min.f32 	%f111, %f109, %f110;
	mov.b32 	%r99, %f111;
	shfl.sync.down.b32	%r100|%p39, %r99, 2, 31, -1;
	mov.b32 	%f112, %r100;
	min.f32 	%f113, %f111, %f112;
	mov.b32 	%r101, %f113;
	shfl.sync.down.b32	%r102|%p40, %r101, 1, 31, -1;
	mov.b32 	%f114, %r102;
	min.f32 	%f37, %f113, %f114;
	mov.b32 	%r103, %f175;
	shfl.sync.down.b32	%r104|%p41, %r103, 16, 31, -1;
	mov.b32 	%f115, %r104;
	min.f32 	%f116, %f175, %f115;
	mov.b32 	%r105, %f116;
	shfl.sync.down.b32	%r106|%p42, %r105, 8, 31, -1;
	mov.b32 	%f117, %r106;
	min.f32 	%f118, %f116, %f117;
	mov.b32 	%r107, %f118;
	shfl.sync.down.b32	%r108|%p43, %r107, 4, 31, -1;
	mov.b32 	%f119, %r108;
	min.f32 	%f120, %f118, %f119;
	mov.b32 	%r109, %f120;
	shfl.sync.down.b32	%r110|%p44, %r109, 2, 31, -1;
	mov.b32 	%f121, %r110;
	min.f32 	%f122, %f120, %f121;
	mov.b32 	%r111, %f122;
	shfl.sync.down.b32	%r112|%p45, %r111, 1, 31, -1;
	mov.b32 	%f123, %r112;
	min.f32 	%f38, %f122, %f123;
	mov.b32 	%r113, %f173;
	shfl.sync.down.b32	%r114|%p46, %r113, 16, 31, -1;
	mov.b32 	%f124, %r114;
	min.f32 	%f125, %f173, %f124;
	mov.b32 	%r115, %f125;
	shfl.sync.down.b32	%r116|%p47, %r115, 8, 31, -1;
	mov.b32 	%f126, %r116;
	min.f32 	%f127, %f125, %f126;
	mov.b32 	%r117, %f127;
	shfl.sync.down.b32	%r118|%p48, %r117, 4, 31, -1;
	mov.b32 	%f128, %r118;
	min.f32 	%f129, %f127, %f128;
	mov.b32 	%r119, %f129;
	shfl.sync.down.b32	%r120|%p49, %r119, 2, 31, -1;
	mov.b32 	%f130, %r120;
	min.f32 	%f131, %f129, %f130;
	mov.b32 	%r121, %f131;
	shfl.sync.down.b32	%r122|%p50, %r121, 1, 31, -1;
	mov.b32 	%f132, %r122;
	min.f32 	%f39, %f131, %f132;
	mov.b32 	%r123, %f176;
	shfl.sync.down.b32	%r124|%p51, %r123, 16, 31, -1;
	mov.b32 	%f133, %r124;
	max.f32 	%f134, %f176, %f133;
	mov.b32 	%r125, %f134;
	shfl.sync.down.b32	%r126|%p52, %r125, 8, 31, -1;
	mov.b32 	%f135, %r126;
	max.f32 	%f136, %f134, %f135;
	mov.b32 	%r127, %f136;
	shfl.sync.down.b32	%r128|%p53, %r127, 4, 31, -1;
	mov.b32 	%f137, %r128;
	max.f32 	%f138, %f136, %f137;
	mov.b32 	%r129, %f138;
	shfl.sync.down.b32	%r130|%p54, %r129, 2, 31, -1;
	mov.b32 	%f139, %r130;
	max.f32 	%f140, %f138, %f139;
	mov.b32 	%r131, %f140;
	shfl.sync.down.b32	%r132|%p55, %r131, 1, 31, -1;
	mov.b32 	%f141, %r132;
	max.f32 	%f40, %f140, %f141;
	mov.b32 	%r133, %f172;
	shfl.sync.down.b32	%r134|%p56, %r133, 16, 31, -1;
	mov.b32 	%f142, %r134;
	max.f32 	%f143, %f172, %f142;
	mov.b32 	%r135, %f143;
	shfl.sync.down.b32	%r136|%p57, %r135, 8, 31, -1;
	mov.b32 	%f144, %r136;
	max.f32 	%f145, %f143, %f144;
	mov.b32 	%r137, %f145;
	shfl.sync.down.b32	%r138|%p58, %r137, 4, 31, -1;
	mov.b32 	%f146, %r138;
	max.f32 	%f147, %f145, %f146;
	mov.b32 	%r139, %f147;
	shfl.sync.down.b32	%r140|%p59, %r139, 2, 31, -1;
	mov.b32 	%f148, %r140;
	max.f32 	%f149, %f147, %f148;
	mov.b32 	%r141, %f149;
	shfl.sync.down.b32	%r142|%p60, %r141, 1, 31, -1;
	mov.b32 	%f150, %r142;
	max.f32 	%f41, %f149, %f150;
	mov.b32 	%r143, %f177;
	shfl.sync.down.b32	%r144|%p61, %r143, 16, 31, -1;
	mov.b32 	%f151, %r144;
	max.f32 	%f152, %f177, %f151;
	mov.b32 	%r145, %f152;
	shfl.sync.down.b32	%r146|%p62, %r145, 8, 31, -1;
	mov.b32 	%f153, %r146;
	max.f32 	%f154, %f152, %f153;
	mov.b32 	%r147, %f154;
	shfl.sync.down.b32	%r148|%p63, %r147, 4, 31, -1;
	mov.b32 	%f155, %r148;
	max.f32 	%f156, %f154, %f155;
	mov.b32 	%r149, %f156;
	shfl.sync.down.b32	%r150|%p64, %r149, 2, 31, -1;
	mov.b32 	%f157, %r150;
	max.f32 	%f158, %f156, %f157;
	mov.b32 	%r151, %f158;
	shfl.sync.down.b32	%r152|%p65, %r151, 1, 31, -1;
	mov.b32 	%f159, %r152;
	max.f32 	%f42, %f158, %f159;
	setp.ne.s32 	%p66, %r3, 0;
	@%p66 bra 	$L__BB0_10;
	cvta.to.global.u64 	%rd12, %rd7;
	mul.wide.u32 	%rd13, %r4, 24;
	add.s64 	%rd14, %rd12, %rd13;
	st.global.f32 	[%rd14], %f37;
	st.global.f32 	[%rd14+4], %f38;
	st.global.f32 	[%rd14+8], %f39;
	st.global.f32 	[%rd14+12], %f40;
	st.global.f32 	[%rd14+16], %f41;
	st.global.f32 	[%rd14+20], %f42;
$L__BB0_10:
	ret;

}


// ===== COMPILED SASS (sm_100) =====

	.target	sm_100

	.elftype	@"ET_EXEC"


//--------------------- .note.nv.tkinfo           --------------------------
	.section	.note.nv.tkinfo,"",@"SHT_NOTE"
	.sectionflags	@"SHF_NOTE_NV_TKINFO"
	.tkinfo
        /*0018*/ 	.word	0x00000002
        /*0030*/ 	.string	""
        /*0030*/ 	.string	"ptxas"
        /*0030*/ 	.string	"Cuda compilation tools, release 13.0, V13.0.88"
        /*0030*/ 	.string	"Build cuda_13.0.r13.0/compiler.36424714_0"
        /*0030*/ 	.string	"-arch sm_100 -m 64 "



//--------------------- .note.nv.cuinfo           --------------------------
	.section	.note.nv.cuinfo,"",@"SHT_NOTE"
	.sectionflags	@"SHF_NOTE_NV_CUINFO"
        /*0018*/ 	.short	0x0002
        /*001a*/ 	.short	0x0064
        /*001c*/ 	.short	0x0082
	.zero		2


//--------------------- .nv.info                  --------------------------
	.section	.nv.info,"",@"SHT_CUDA_INFO"
	.align	4


	//----- nvinfo : EIATTR_REGCOUNT
	.align		4
        /*0000*/ 	.byte	0x04, 0x2f
        /*0002*/ 	.short	(.L_1 - .L_0)
	.align		4
.L_0:
        /*0004*/ 	.word	index@(_Z29compute_aabb_reduction_kernelPKfS0_S0_P4AABBi)
        /*0008*/ 	.word	0x0000001c


	//----- nvinfo : EIATTR_FRAME_SIZE
	.align		4
.L_1:
        /*000c*/ 	.byte	0x04, 0x11
        /*000e*/ 	.short	(.L_3 - .L_2)
	.align		4
.L_2:
        /*0010*/ 	.word	index@(_Z29compute_aabb_reduction_kernelPKfS0_S0_P4AABBi)
        /*0014*/ 	.word	0x00000000


	//----- nvinfo : EIATTR_MIN_STACK_SIZE
	.align		4
.L_3:
        /*0018*/ 	.byte	0x04, 0x12
        /*001a*/ 	.short	(.L_5 - .L_4)
	.align		4
.L_4:
        /*001c*/ 	.word	index@(_Z29compute_aabb_reduction_kernelPKfS0_S0_P4AABBi)
        /*0020*/ 	.word	0x00000000
.L_5:


//--------------------- .nv.compat                --------------------------
	.section	.nv.compat,"",@"SHT_CUDA_COMPAT_INFO"
	.align	4
        /*0000*/ 	.byte	0x02, 0x09, 0x00, 0x00, 0x02, 0x02, 0x01, 0x00, 0x02, 0x05, 0x05, 0x00, 0x03, 0x07, 0x01, 0x01
        /*0010*/ 	.byte	0x02, 0x03, 0x00, 0x00, 0x02, 0x06, 0x01, 0x00, 0x04, 0x0b, 0x08, 0x00, 0x09, 0x00, 0x00, 0x00
        /*0020*/ 	.byte	0x00, 0x00, 0x00, 0x00


//--------------------- .nv.info._Z29compute_aabb_reduction_kernelPKfS0_S0_P4AABBi --------------------------
	.section	.nv.info._Z29compute_aabb_reduction_kernelPKfS0_S0_P4AABBi,"",@"SHT_CUDA_INFO"
	.sectionflags	@""
	.align	4


	//----- nvinfo : EIATTR_CUDA_API_VERSION
	.align		4
        /*0000*/ 	.byte	0x04, 0x37
        /*0002*/ 	.short	(.L_7 - .L_6)
.L_6:
        /*0004*/ 	.word	0x00000082


	//----- nvinfo : EIATTR_KPARAM_INFO
	.align		4
.L_7:
        /*0008*/ 	.byte	0x04, 0x17
        /*000a*/ 	.short	(.L_9 - .L_8)
.L_8:
        /*000c*/ 	.word	0x00000000
        /*0010*/ 	.short	0x0004
        /*0012*/ 	.short	0x0020
        /*0014*/ 	.byte	0x00, 0xf0, 0x11, 0x00


	//----- nvinfo : EIATTR_KPARAM_INFO
	.align		4
.L_9:
        /*0018*/ 	.byte	0x04, 0x17
        /*001a*/ 	.short	(.L_11 - .L_10)
.L_10:
        /*001c*/ 	.word	0x00000000
        /*0020*/ 	.short	0x0003
        /*0022*/ 	.short	0x0018
        /*0024*/ 	.byte	0x00, 0xf5, 0x21, 0x00


	//----- nvinfo : EIATTR_KPARAM_INFO
	.align		4
.L_11:
        /*0028*/ 	.byte	0x04, 0x17
        /*002a*/ 	.short	(.L_13 - .L_12)
.L_12:
        /*002c*/ 	.word	0x00000000
        /*0030*/ 	.short	0x0002
        /*0032*/ 	.short	0x0010
        /*0034*/ 	.byte	0x00, 0xf5, 0x21, 0x00


	//----- nvinfo : EIATTR_KPARAM_INFO
	.align		4
.L_13:
        /*0038*/ 	.byte	0x04, 0x17
        /*003a*/ 	.short	(.L_15 - .L_14)
.L_14:
        /*003c*/ 	.word	0x00000000
        /*0040*/ 	.short	0x0001
        /*0042*/ 	.short	0x0008
        /*0044*/ 	.byte	0x00, 0xf5, 0x21, 0x00


	//----- nvinfo : EIATTR_KPARAM_INFO
	.align		4
.L_15:
        /*0048*/ 	.byte	0x04, 0x17
        /*004a*/ 	.short	(.L_17 - .L_16)
.L_16:
        /*004c*/ 	.word	0x00000000
        /*0050*/ 	.short	0x0000
        /*0052*/ 	.short	0x0000
        /*0054*/ 	.byte	0x00, 0xf5, 0x21, 0x00


	//----- nvinfo : EIATTR_SPARSE_MMA_MASK
	.align		4
.L_17:
        /*0058*/ 	.byte	0x03, 0x50
        /*005a*/ 	.short	0x0000


	//----- nvinfo : EIATTR_MAXREG_COUNT
	.align		4
        /*005c*/ 	.byte	0x03, 0x1b
        /*005e*/ 	.short	0x00ff


	//----- nvinfo : EIATTR_NUM_BARRIERS
	.align		4
        /*0060*/ 	.byte	0x02, 0x4c
        /*0062*/ 	.byte	0x01
	.zero		1


	//----- nvinfo : EIATTR_MERCURY_ISA_VERSION
	.align		4
        /*0064*/ 	.byte	0x03, 0x5f
        /*0066*/ 	.short	0x0101


	//----- nvinfo : EIATTR_COOP_GROUP_MASK_REGIDS
	.align		4
        /*0068*/ 	.byte	0x04, 0x29
        /*006a*/ 	.short	(.L_19 - .L_18)


	//   ....[0]....
.L_18:
        /*006c*/ 	.word	0xffffffff


	//   ....[1]....
        /*0070*/ 	.word	0xffffffff


	//   ....[2]....
        /*0074*/ 	.word	0xffffffff


	//   ....[3]....
        /*0078*/ 	.word	0xffffffff


	//   ....[4]....
        /*007c*/ 	.word	0xffffffff


	//   ....[5]....
        /*0080*/ 	.word	0xffffffff


	//   ....[6]....
        /*0084*/ 	.word	0xffffffff


	//   ....[7]....
        /*0088*/ 	.word	0xffffffff


	//   ....[8]....
        /*008c*/ 	.word	0xffffffff


	//   ....[9]....
        /*0090*/ 	.word	0xffffffff


	//   ....[10]....
        /*0094*/ 	.word	0xffffffff


	//   ....[11]....
        /*0098*/ 	.word	0xffffffff


	//   ....[12]....
        /*009c*/ 	.word	0xffffffff


	//   ....[13]....
        /*00a0*/ 	.word	0xffffffff


	//   ....[14]....
        /*00a4*/ 	.word	0xffffffff


	//   ....[15]....
        /*00a8*/ 	.word	0xffffffff


	//   ....[16]....
        /*00ac*/ 	.word	0xffffffff


	//   ....[17]....
        /*00b0*/ 	.word	0xffffffff


	//   ....[18]....
        /*00b4*/ 	.word	0xffffffff


	//   ....[19]....
        /*00b8*/ 	.word	0xffffffff


	//   ....[20]....
        /*00bc*/ 	.word	0xffffffff


	//   ....[21]....
        /*00c0*/ 	.word	0xffffffff


	//   ....[22]....
        /*00c4*/ 	.word	0xffffffff


	//   ....[23]....
        /*00c8*/ 	.word	0xffffffff


	//   ....[24]....
        /*00cc*/ 	.word	0xffffffff


	//   ....[25]....
        /*00d0*/ 	.word	0xffffffff


	//   ....[26]....
        /*00d4*/ 	.word	0xffffffff


	//   ....[27]....
        /*00d8*/ 	.word	0xffffffff


	//   ....[28]....
        /*00dc*/ 	.word	0xffffffff


	//   ....[29]....
        /*00e0*/ 	.word	0xffffffff


	//   ....[30]....
        /*00e4*/ 	.word	0xffffffff


	//   ....[31]....
        /*00e8*/ 	.word	0xffffffff


	//   ....[32]....
        /*00ec*/ 	.word	0xffffffff


	//   ....[33]....
        /*00f0*/ 	.word	0xffffffff


	//   ....[34]....
        /*00f4*/ 	.word	0xffffffff


	//   ....[35]....
        /*00f8*/ 	.word	0xffffffff


	//   ....[36]....
        /*00fc*/ 	.word	0xffffffff


	//   ....[37]....
        /*0100*/ 	.word	0xffffffff


	//   ....[38]....
        /*0104*/ 	.word	0xffffffff


	//   ....[39]....
        /*0108*/ 	.word	0xffffffff


	//   ....[40]....
        /*010c*/ 	.word	0xffffffff


	//   ....[41]....
        /*0110*/ 	.word	0xffffffff


	//   ....[42]....
        /*0114*/ 	.word	0xffffffff


	//   ....[43]....
        /*0118*/ 	.word	0xffffffff


	//   ....[44]....
        /*011c*/ 	.word	0xffffffff


	//   ....[45]....
        /*0120*/ 	.word	0xffffffff


	//   ....[46]....
        /*0124*/ 	.word	0xffffffff


	//   ....[47]....
        /*0128*/ 	.word	0xffffffff


	//   ....[48]....
        /*012c*/ 	.word	0xffffffff


	//   ....[49]....
        /*0130*/ 	.word	0xffffffff


	//   ....[50]....
        /*0134*/ 	.word	0xffffffff


	//   ....[51]....
        /*0138*/ 	.word	0xffffffff


	//   ....[52]....
        /*013c*/ 	.word	0xffffffff


	//   ....[53]....
        /*0140*/ 	.word	0xffffffff


	//   ....[54]....
        /*0144*/ 	.word	0xffffffff


	//   ....[55]....
        /*0148*/ 	.word	0xffffffff


	//   ....[56]....
        /*014c*/ 	.word	0xffffffff


	//   ....[57]....
        /*0150*/ 	.word	0xffffffff


	//   ....[58]....
        /*0154*/ 	.word	0xffffffff


	//   ....[59]....
        /*0158*/ 	.word	0xffffffff


	//----- nvinfo : EIATTR_COOP_GROUP_INSTR_OFFSETS
	.align		4
.L_19:
        /*015c*/ 	.byte	0x04, 0x28
        /*015e*/ 	.short	(.L_21 - .L_20)


	//   ....[0]....
.L_20:
        /*0160*/ 	.word	0x000002c0


	//   ....[1]....
        /*0164*/ 	.word	0x00000300


	//   ....[2]....
        /*0168*/ 	.word	0x00000310


	//   ....[3]....
        /*016c*/ 	.word	0x00000320


	//   ....[4]....
        /*0170*/ 	.word	0x00000330


	//   ....[5]....
        /*0174*/ 	.word	0x00000340


	//   ....[6]....
        /*0178*/ 	.word	0x00000370


	//   ....[7]....
        /*017c*/ 	.word	0x000003a0


	//   ....[8]....
        /*0180*/ 	.word	0x000003c0


	//   ....[9]....
        /*0184*/ 	.word	0x000003e0


	//   ....[10]....
        /*0188*/ 	.word	0x000003f0


	//   ....[11]....
        /*018c*/ 	.word	0x00000400


	//   ....[12]....
        /*0190*/ 	.word	0x00000440


	//   ....[13]....
        /*0194*/ 	.word	0x00000460


	//   ....[14]....
        /*0198*/ 	.word	0x00000490


	//   ....[15]....
        /*019c*/ 	.word	0x000004b0


	//   ....[16]....
        /*01a0*/ 	.word	0x000004c0


	//   ....[17]....
        /*01a4*/ 	.word	0x000004d0


	//   ....[18]....
        /*01a8*/ 	.word	0x00000500


	//   ....[19]....
        /*01ac*/ 	.word	0x00000510


	//   ....[20]....
        /*01b0*/ 	.word	0x00000540


	//   ....[21]....
        /*01b4*/ 	.word	0x00000560


	//   ....[22]....
        /*01b8*/ 	.word	0x00000580


	//   ....[23]....
        /*01bc*/ 	.word	0x00000590


	//   ....[24]....
        /*01c0*/ 	.word	0x000005d0


	//   ....[25]....
        /*01c4*/ 	.word	0x000005f0


	//   ....[26]....
        /*01c8*/ 	.word	0x00000620


	//   ....[27]....
        /*01cc*/ 	.word	0x00000640


	//   ....[28]....
        /*01d0*/ 	.word	0x00000660


	//   ....[29]....
        /*01d4*/ 	.word	0x00000670


	//   ....[30]....
        /*01d8*/ 	.word	0x00000970


	//   ....[31]....
        /*01dc*/ 	.word	0x00000990


	//   ....[32]....
        /*01e0*/ 	.word	0x000009a0


	//   ....[33]....
        /*01e4*/ 	.word	0x000009b0


	//   ....[34]....
        /*01e8*/ 	.word	0x000009c0


	//   ....[35]....
        /*01ec*/ 	.word	0x000009d0


	//   ....[36]....
        /*01f0*/ 	.word	0x00000a00


	//   ....[37]....
        /*01f4*/ 	.word	0x00000a20


	//   ....[38]....
        /*01f8*/ 	.word	0x00000a40


	//   ....[39]....
        /*01fc*/ 	.word	0x00000a60


	//   ....[40]....
        /*0200*/ 	.word	0x00000a80


	//   ....[41]....
        /*0204*/ 	.word	0x00000a90


	//   ....[42]....
        /*0208*/ 	.word	0x00000ac0


	//   ....[43]....
        /*020c*/ 	.word	0x00000ae0


	//   ....[44]....
        /*0210*/ 	.word	0x00000b00


	//   ....[45]....
        /*0214*/ 	.word	0x00000b20


	//   ....[46]....
        /*0218*/ 	.word	0x00000b40


	//   ....[47]....
        /*021c*/ 	.word	0x00000b50


	//   ....[48]....
        /*0220*/ 	.word	0x00000b80


	//   ....[49]....
        /*0224*/ 	.word	0x00000ba0


	//   ....[50]....
        /*0228*/ 	.word	0x00000bc0


	//   ....[51]....
        /*022c*/ 	.word	0x00000bf0


	//   ....[52]....
        /*0230*/ 	.word	0x00000c00


	//   ....[53]....
        /*0234*/ 	.word	0x00000c10


	//   ....[54]....
        /*0238*/ 	.word	0x00000c40


	//   ....[55]....
        /*023c*/ 	.word	0x00000c60


	//   ....[56]....
        /*0240*/ 	.word	0x00000c70


	//   ....[57]....
        /*0244*/ 	.word	0x00000ca0


	//   ....[58]....
        /*0248*/ 	.word	0x00000cc0


	//   ....[59]....
        /*024c*/ 	.word	0x00000cd0


	//----- nvinfo : EIATTR_VRC_CTA_INIT_COUNT
	.align		4
.L_21:
        /*0250*/ 	.byte	0x02, 0x4a
	.zero		1
	.zero		1


	//----- nvinfo : EIATTR_EXIT_INSTR_OFFSETS
	.align		4
        /*0254*/ 	.byte	0x04, 0x1c
        /*0256*/ 	.short	(.L_23 - .L_22)


	//   ....[0]....
.L_22:
        /*0258*/ 	.word	0x000007e0


	//   ....[1]....
        /*025c*/ 	.word	0x00000ce0


	//   ....[2]....
        /*0260*/ 	.word	0x00000dd0


	//----- nvinfo : EIATTR_CRS_STACK_SIZE
	.align		4
.L_23:
        /*0264*/ 	.byte	0x04, 0x1e
        /*0266*/ 	.short	(.L_25 - .L_24)
.L_24:
        /*0268*/ 	.word	0x00000000


	//----- nvinfo : EIATTR_CBANK_PARAM_SIZE
	.align		4
.L_25:
        /*026c*/ 	.byte	0x03, 0x19
        /*026e*/ 	.short	0x0024


	//----- nvinfo : EIATTR_PARAM_CBANK
	.align		4
        /*0270*/ 	.byte	0x04, 0x0a
        /*0272*/ 	.short	(.L_27 - .L_26)
	.align		4
.L_26:
        /*0274*/ 	.word	index@(.nv.constant0._Z29compute_aabb_reduction_kernelPKfS0_S0_P4AABBi)
        /*0278*/ 	.short	0x0380
        /*027a*/ 	.short	0x0024


	//----- nvinfo : EIATTR_SW_WAR
	.align		4
.L_27:
        /*027c*/ 	.byte	0x04, 0x36
        /*027e*/ 	.short	(.L_29 - .L_28)
.L_28:
        /*0280*/ 	.word	0x00000008
.L_29:


//--------------------- .nv.callgraph             --------------------------
	.section	.nv.callgraph,"",@"SHT_CUDA_CALLGRAPH"
	.align	4
	.sectionentsize	8
	.align		4
        /*0000*/ 	.word	0x00000000
	.align		4
        /*0004*/ 	.word	0xffffffff
	.align		4
        /*0008*/ 	.word	0x00000000
	.align		4
        /*000c*/ 	.word	0xfffffffe
	.align		4
        /*0010*/ 	.word	0x00000000
	.align		4
        /*0014*/ 	.word	0xfffffffd
	.align		4
        /*0018*/ 	.word	0x00000000
	.align		4
        /*001c*/ 	.word	0xfffffffc


//--------------------- .text._Z29compute_aabb_reduction_kernelPKfS0_S0_P4AABBi --------------------------
	.section	.text._Z29compute_aabb_reduction_kernelPKfS0_S0_P4AABBi,"ax",@progbits
	.align	128
        .global         _Z29compute_aabb_reduction_kernelPKfS0_S0_P4AABBi
        .type           _Z29compute_aabb_reduction_kernelPKfS0_S0_P4AABBi,@function
        .size           _Z29compute_aabb_reduction_kernelPKfS0_S0_P4AABBi,(.L_x_8 - _Z29compute_aabb_reduction_kernelPKfS0_S0_P4AABBi)
        .other          _Z29compute_aabb_reduction_kernelPKfS0_S0_P4AABBi,@"STO_CUDA_ENTRY STV_DEFAULT"
_Z29compute_aabb_reduction_kernelPKfS0_S0_P4AABBi:
.text._Z29compute_aabb_reduction_kernelPKfS0_S0_P4AABBi:
[----:B------:R-:W-:Y:S01]  /*0000*/  LDC R1, c[0x0][0x37c] ;  /* 0x0000df00ff017b82 */ /* 0x000fe20000000800 */
[----:B------:R-:W0:Y:S07]  /*0010*/  S2R R14, SR_TID.X ;  /* 0x00000000000e7919 */ /* 0x000e2e0000002100 */
[----:B------:R-:W0:Y:S01]  /*0020*/  LDC R15, c[0x0][0x360] ;  /* 0x0000d800ff0f7b82 */ /* 0x000e220000000800 */
[----:B------:R-:W1:Y:S01]  /*0030*/  LDCU UR7, c[0x0][0x3a0] ;  /* 0x00007400ff0777ac */ /* 0x000e620008000800 */
[----:B------:R-:W-:Y:S01]  /*0040*/  BSSY.RECONVERGENT B0, `(.L_x_0) ;  /* 0x0000027000007945 */ /* 0x000fe20003800200 */
[----:B------:R-:W0:Y:S01]  /*0050*/  S2R R0, SR_CTAID.X ;  /* 0x0000000000007919 */ /* 0x000e220000002500 */
[----:B------:R-:W-:Y:S01]  /*0060*/  IMAD.MOV.U32 R18, RZ, RZ, -0x800001 ;  /* 0xff7fffffff127424 */ /* 0x000fe200078e00ff */
[----:B------:R-:W2:Y:S01]  /*0070*/  LDCU.64 UR4, c[0x0][0x358] ;  /* 0x00006b00ff0477ac */ /* 0x000ea20008000a00 */
[----:B------:R-:W-:-:S02]  /*0080*/  IMAD.MOV.U32 R21, RZ, RZ, 0x7f7fffff ;  /* 0x7f7fffffff157424 */ /* 0x000fc400078e00ff */
[----:B------:R-:W-:Y:S02]  /*0090*/  IMAD.MOV.U32 R16, RZ, RZ, 0x7f7fffff ;  /* 0x7f7fffffff107424 */ /* 0x000fe400078e00ff */
[----:B------:R-:W-:Y:S02]  /*00a0*/  IMAD.MOV.U32 R17, RZ, RZ, 0x7f7fffff ;  /* 0x7f7fffffff117424 */ /* 0x000fe400078e00ff */
[----:B------:R-:W-:Y:S02]  /*00b0*/  IMAD.MOV.U32 R19, RZ, RZ, -0x800001 ;  /* 0xff7fffffff137424 */ /* 0x000fe400078e00ff */
[----:B------:R-:W-:Y:S02]  /*00c0*/  IMAD.MOV.U32 R20, RZ, RZ, -0x800001 ;  /* 0xff7fffffff147424 */ /* 0x000fe400078e00ff */
[----:B0-----:R-:W-:-:S05]  /*00d0*/  IMAD R8, R15, R0, R14 ;  /* 0x000000000f087224 */ /* 0x001fca00078e020e */
[----:B-1----:R-:W-:-:S13]  /*00e0*/  ISETP.GE.AND P0, PT, R8, UR7, PT ;  /* 0x0000000708007c0c */ /* 0x002fda000bf06270 */
[----:B--2---:R-:W-:Y:S05]  /*00f0*/  @P0 BRA `(.L_x_1) ;  /* 0x00000000006c0947 */ /* 0x004fea0003800000 */
[----:B------:R-:W0:Y:S01]  /*0100*/  LDC.64 R2, c[0x0][0x390] ;  /* 0x0000e400ff027b82 */ /* 0x000e220000000a00 */
[----:B------:R-:W1:Y:S01]  /*0110*/  LDCU UR6, c[0x0][0x370] ;  /* 0x00006e00ff0677ac */ /* 0x000e620008000800 */
[----:B------:R-:W-:Y:S02]  /*0120*/  IMAD.MOV.U32 R23, RZ, RZ, R8 ;  /* 0x000000ffff177224 */ /* 0x000fe400078e0008 */
[----:B------:R-:W-:Y:S02]  /*0130*/  IMAD.MOV.U32 R17, RZ, RZ, 0x7f7fffff ;  /* 0x7f7fffffff117424 */ /* 0x000fe400078e00ff */
[----:B------:R-:W-:Y:S02]  /*0140*/  IMAD.MOV.U32 R20, RZ, RZ, -0x800001 ;  /* 0xff7fffffff147424 */ /* 0x000fe400078e00ff */
[----:B------:R-:W2:Y:S01]  /*0150*/  LDC.64 R4, c[0x0][0x380] ;  /* 0x0000e000ff047b82 */ /* 0x000ea20000000a00 */
[----:B------:R-:W-:Y:S02]  /*0160*/  IMAD.MOV.U32 R19, RZ, RZ, -0x800001 ;  /* 0xff7fffffff137424 */ /* 0x000fe400078e00ff */
[----:B------:R-:W-:-:S02]  /*0170*/  IMAD.MOV.U32 R18, RZ, RZ, -0x800001 ;  /* 0xff7fffffff127424 */ /* 0x000fc400078e00ff */
[----:B------:R-:W-:Y:S02]  /*0180*/  IMAD.MOV.U32 R16, RZ, RZ, 0x7f7fffff ;  /* 0x7f7fffffff107424 */ /* 0x000fe400078e00ff */
[----:B------:R-:W-:Y:S01]  /*0190*/  IMAD.MOV.U32 R21, RZ, RZ, 0x7f7fffff ;  /* 0x7f7fffffff157424 */ /* 0x000fe200078e00ff */
[----:B------:R-:W3:Y:S01]  /*01a0*/  LDC.64 R6, c[0x0][0x388] ;  /* 0x0000e200ff067b82 */ /* 0x000ee20000000a00 */
[----:B-1----:R-:W-:-:S07]  /*01b0*/  IMAD R22, R15, UR6, RZ ;  /* 0x000000060f167c24 */ /* 0x002fce000f8e02ff */
.L_x_2:
[----:B--2---:R-:W-:-:S04]  /*01c0*/  IMAD.WIDE R8, R23, 0x4, R4 ;  /* 0x0000000417087825 */ /* 0x004fc800078e0204 */
[C---:B---3--:R-:W-:Y:S02]  /*01d0*/  IMAD.WIDE R10, R23.reuse, 0x4, R6 ;  /* 0x00000004170a7825 */ /* 0x048fe400078e0206 */
[----:B------:R-:W2:Y:S02]  /*01e0*/  LDG.E.CONSTANT R8, desc[UR4][R8.64] ;  /* 0x0000000408087981 */ /* 0x000ea4000c1e9900 */
[----:B0-----:R-:W-:Y:S02]  /*01f0*/  IMAD.WIDE R12, R23, 0x4, R2 ;  /* 0x00000004170c7825 */ /* 0x001fe400078e0202 */
[----:B------:R-:W3:Y:S04]  /*0200*/  LDG.E.CONSTANT R10, desc[UR4][R10.64] ;  /* 0x000000040a0a7981 */ /* 0x000ee8000c1e9900 */
[----:B------:R-:W4:Y:S01]  /*0210*/  LDG.E.CONSTANT R12, desc[UR4][R12.64] ;  /* 0x000000040c0c7981 */ /* 0x000f22000c1e9900 */
[----:B------:R-:W-:-:S05]  /*0220*/  IMAD.IADD R23, R22, 0x1, R23 ;  /* 0x0000000116177824 */ /* 0x000fca00078e0217 */
[----:B------:R-:W-:Y:S02]  /*0230*/  ISETP.GE.AND P0, PT, R23, UR7, PT ;  /* 0x0000000717007c0c */ /* 0x000fe4000bf06270 */
[C---:B--2---:R-:W-:Y:S02]  /*0240*/  FMNMX R21, R8.reuse, R21, PT ;  /* 0x0000001508157209 */ /* 0x044fe40003800000 */
[----:B------:R-:W-:Y:S02]  /*0250*/  FMNMX R18, R8, R18, !PT ;  /* 0x0000001208127209 */ /* 0x000fe40007800000 */
[C---:B---3--:R-:W-:Y:S02]  /*0260*/  FMNMX R16, R10.reuse, R16, PT ;  /* 0x000000100a107209 */ /* 0x048fe40003800000 */
[----:B------:R-:W-:Y:S02]  /*0270*/  FMNMX R19, R10, R19, !PT ;  /* 0x000000130a137209 */ /* 0x000fe40007800000 */
[----:B----4-:R-:W-:-:S02]  /*0280*/  FMNMX R17, R12, R17, PT ;  /* 0x000000110c117209 */ /* 0x010fc40003800000 */
[----:B------:R-:W-:Y:S01]  /*0290*/  FMNMX R20, R12, R20, !PT ;  /* 0x000000140c147209 */ /* 0x000fe20007800000 */
[----:B------:R-:W-:Y:S06]  /*02a0*/  @!P0 BRA `(.L_x_2) ;  /* 0xfffffffc00c48947 */ /* 0x000fec000383ffff */
.L_x_1:
[----:B------:R-:W-:Y:S05]  /*02b0*/  BSYNC.RECONVERGENT B0 ;  /* 0x0000000000007941 */ /* 0x000fea0003800200 */
.L_x_0:
[----:B------:R-:W0:Y:S01]  /*02c0*/  SHFL.DOWN PT, R2, R21, 0x10, 0x1f ;  /* 0x0a001f0015027f89 */ /* 0x000e2200000e0000 */
[C---:B------:R-:W-:Y:S01]  /*02d0*/  LOP3.LUT P0, RZ, R14.reuse, 0x1f, RZ, 0xc0, !PT ;  /* 0x0000001f0eff7812 */ /* 0x040fe2000780c0ff */
[----:B------:R-:W-:Y:S01]  /*02e0*/  BSSY.RECONVERGENT B0, `(.L_x_3) ;  /* 0x000004e000007945 */ /* 0x000fe20003800200 */
[----:B------:R-:W-:Y:S01]  /*02f0*/  ISETP.GT.U32.AND P1, PT, R14, 0x1f, PT ;  /* 0x0000001f0e00780c */ /* 0x000fe20003f24070 */
[----:B------:R-:W1:Y:S04]  /*0300*/  SHFL.DOWN PT, R3, R16, 0x10, 0x1f ;  /* 0x0a001f0010037f89 */ /* 0x000e6800000e0000 */
[----:B------:R-:W2:Y:S04]  /*0310*/  SHFL.DOWN PT, R6, R17, 0x10, 0x1f ;  /* 0x0a001f0011067f89 */ /* 0x000ea800000e0000 */
[----:B------:R-:W3:Y:S04]  /*0320*/  SHFL.DOWN PT, R5, R18, 0x10, 0x1f ;  /* 0x0a001f0012057f89 */ /* 0x000ee800000e0000 */
[----:B------:R-:W4:Y:S04]  /*0330*/  SHFL.DOWN PT, R10, R19, 0x10, 0x1f ;  /* 0x0a001f00130a7f89 */ /* 0x000f2800000e0000 */
[----:B------:R-:W5:Y:S01]  /*0340*/  SHFL.DOWN PT, R7, R20, 0x10, 0x1f ;  /* 0x0a001f0014077f89 */ /* 0x000f6200000e0000 */
[----:B0-----:R-:W-:-:S02]  /*0350*/  FMNMX R2, R2, R21, PT ;  /* 0x0000001502027209 */ /* 0x001fc40003800000 */
[----:B-1----:R-:W-:-:S03]  /*0360*/  FMNMX R4, R3, R16, PT ;  /* 0x0000001003047209 */ /* 0x002fc60003800000 */
[----:B------:R-:W0:Y:S01]  /*0370*/  SHFL.DOWN PT, R3, R2, 0x8, 0x1f ;  /* 0x09001f0002037f89 */ /* 0x000e2200000e0000 */
[----:B--2---:R-:W-:Y:S02]  /*0380*/  FMNMX R6, R6, R17, PT ;  /* 0x0000001106067209 */ /* 0x004fe40003800000 */
[----:B---3--:R-:W-:Y:S02]  /*0390*/  FMNMX R8, R5, R18, !PT ;  /* 0x0000001205087209 */ /* 0x008fe40007800000 */
[----:B------:R-:W1:Y:S01]  /*03a0*/  SHFL.DOWN PT, R5, R4, 0x8, 0x1f ;  /* 0x09001f0004057f89 */ /* 0x000e6200000e0000 */
[----:B----4-:R-:W-:-:S03]  /*03b0*/  FMNMX R10, R10, R19, !PT ;  /* 0x000000130a0a7209 */ /* 0x010fc60007800000 */
[----:B------:R-:W2:Y:S01]  /*03c0*/  SHFL.DOWN PT, R9, R8, 0x8, 0x1f ;  /* 0x09001f0008097f89 */ /* 0x000ea200000e0000 */
[----:B-----5:R-:W-:-:S03]  /*03d0*/  FMNMX R12, R7, R20, !PT ;  /* 0x00000014070c7209 */ /* 0x020fc60007800000 */
[----:B------:R-:W3:Y:S04]  /*03e0*/  SHFL.DOWN PT, R7, R6, 0x8, 0x1f ;  /* 0x09001f0006077f89 */ /* 0x000ee800000e0000 */
[----:B------:R-:W4:Y:S04]  /*03f0*/  SHFL.DOWN PT, R11, R10, 0x8, 0x1f ;  /* 0x09001f000a0b7f89 */ /* 0x000f2800000e0000 */
[----:B------:R-:W5:Y:S01]  /*0400*/  SHFL.DOWN PT, R13, R12, 0x8, 0x1f ;  /* 0x09001f000c0d7f89 */ /* 0x000f6200000e0000 */
[----:B0-----:R-:W-:Y:S01]  /*0410*/  FMNMX R3, R2, R3, PT ;  /* 0x0000000302037209 */ /* 0x001fe20003800000 */
[----:B------:R-:W0:Y:S01]  /*0420*/  S2R R18, SR_CgaCtaId ;  /* 0x0000000000127919 */ /* 0x000e220000008800 */
[----:B-1----:R-:W-:-:S03]  /*0430*/  FMNMX R5, R4, R5, PT ;  /* 0x0000000504057209 */ /* 0x002fc60003800000 */
[----:B------:R-:W1:Y:S01]  /*0440*/  SHFL.DOWN PT, R2, R3, 0x4, 0x1f ;  /* 0x08801f0003027f89 */ /* 0x000e6200000e0000 */
[----:B--2---:R-:W-:-:S03]  /*0450*/  FMNMX R9, R8, R9, !PT ;  /* 0x0000000908097209 */ /* 0x004fc60007800000 */
[----:B------:R-:W2:Y:S01]  /*0460*/  SHFL.DOWN PT, R4, R5, 0x4, 0x1f ;  /* 0x08801f0005047f89 */ /* 0x000ea200000e0000 */
[----:B---3--:R-:W-:Y:S02]  /*0470*/  FMNMX R7, R6, R7, PT ;  /* 0x0000000706077209 */ /* 0x008fe40003800000 */
[----:B----4-:R-:W-:-:S03]  /*0480*/  FMNMX R11, R10, R11, !PT ;  /* 0x0000000b0a0b7209 */ /* 0x010fc60007800000 */
[----:B------:R-:W3:Y:S01]  /*0490*/  SHFL.DOWN PT, R8, R7, 0x4, 0x1f ;  /* 0x08801f0007087f89 */ /* 0x000ee200000e0000 */
[----:B-----5:R-:W-:-:S03]  /*04a0*/  FMNMX R13, R12, R13, !PT ;  /* 0x0000000d0c0d7209 */ /* 0x020fc60007800000 */
[----:B------:R-:W4:Y:S04]  /*04b0*/  SHFL.DOWN PT, R10, R9, 0x4, 0x1f ;  /* 0x08801f00090a7f89 */ /* 0x000f2800000e0000 */
[----:B------:R-:W5:Y:S04]  /*04c0*/  SHFL.DOWN PT, R12, R11, 0x4, 0x1f ;  /* 0x08801f000b0c7f89 */ /* 0x000f6800000e0000 */
[----:B------:R-:W0:Y:S01]  /*04d0*/  SHFL.DOWN PT, R16, R13, 0x4, 0x1f ;  /* 0x08801f000d107f89 */ /* 0x000e2200000e0000 */
[----:B-1----:R-:W-:Y:S02]  /*04e0*/  FMNMX R2, R3, R2, PT ;  /* 0x0000000203027209 */ /* 0x002fe40003800000 */
[----:B--2---:R-:W-:-:S03]  /*04f0*/  FMNMX R6, R5, R4, PT ;  /* 0x0000000405067209 */ /* 0x004fc60003800000 */
[----:B------:R-:W1:Y:S04]  /*0500*/  SHFL.DOWN PT, R3, R2, 0x2, 0x1f ;  /* 0x08401f0002037f89 */ /* 0x000e6800000e0000 */
[----:B------:R-:W2:Y:S01]  /*0510*/  SHFL.DOWN PT, R5, R6, 0x2, 0x1f ;  /* 0x08401f0006057f89 */ /* 0x000ea200000e0000 */
[----:B---3--:R-:W-:Y:S02]  /*0520*/  FMNMX R8, R7, R8, PT ;  /* 0x0000000807087209 */ /* 0x008fe40003800000 */
[----:B----4-:R-:W-:-:S03]  /*0530*/  FMNMX R10, R9, R10, !PT ;  /* 0x0000000a090a7209 */ /* 0x010fc60007800000 */
[----:B------:R-:W3:Y:S01]  /*0540*/  SHFL.DOWN PT, R9, R8, 0x2, 0x1f ;  /* 0x08401f0008097f89 */ /* 0x000ee200000e0000 */
[----:B-----5:R-:W-:-:S03]  /*0550*/  FMNMX R12, R11, R12, !PT ;  /* 0x0000000c0b0c7209 */ /* 0x020fc60007800000 */
[----:B------:R-:W4:Y:S01]  /*0560*/  SHFL.DOWN PT, R11, R10, 0x2, 0x1f ;  /* 0x08401f000a0b7f89 */ /* 0x000f2200000e0000 */
[----:B0-----:R-:W-:-:S03]  /*0570*/  FMNMX R16, R13, R16, !PT ;  /* 0x000000100d107209 */ /* 0x001fc60007800000 */
[----:B------:R-:W0:Y:S04]  /*0580*/  SHFL.DOWN PT, R13, R12, 0x2, 0x1f ;  /* 0x08401f000c0d7f89 */ /* 0x000e2800000e0000 */
[----:B------:R-:W5:Y:S01]  /*0590*/  SHFL.DOWN PT, R17, R16, 0x2, 0x1f ;  /* 0x08401f0010117f89 */ /* 0x000f6200000e0000 */
[----:B-1----:R-:W-:Y:S02]  /*05a0*/  FMNMX R4, R2, R3, PT ;  /* 0x0000000302047209 */ /* 0x002fe40003800000 */
[----:B------:R-:W-:Y:S02]  /*05b0*/  MOV R3, 0x400 ;  /* 0x0000040000037802 */ /* 0x000fe40000000f00 */
[----:B--2---:R-:W-:Y:S02]  /*05c0*/  FMNMX R7, R6, R5, PT ;  /* 0x0000000506077209 */ /* 0x004fe40003800000 */
[----:B------:R-:W1:Y:S01]  /*05d0*/  SHFL.DOWN PT, R5, R4, 0x1, 0x1f ;  /* 0x08201f0004057f89 */ /* 0x000e6200000e0000 */
[----:B------:R-:W-:-:S03]  /*05e0*/  LEA R3, R18, R3, 0x18 ;  /* 0x0000000312037211 */ /* 0x000fc600078ec0ff */
[----:B------:R-:W2:Y:S01]  /*05f0*/  SHFL.DOWN PT, R2, R7, 0x1, 0x1f ;  /* 0x08201f0007027f89 */ /* 0x000ea200000e0000 */
[----:B---3--:R-:W-:Y:S02]  /*0600*/  FMNMX R9, R8, R9, PT ;  /* 0x0000000908097209 */ /* 0x008fe40003800000 */
[----:B----4-:R-:W-:-:S03]  /*0610*/  FMNMX R11, R10, R11, !PT ;  /* 0x0000000b0a0b7209 */ /* 0x010fc60007800000 */
[----:B------:R-:W3:Y:S01]  /*0620*/  SHFL.DOWN PT, R6, R9, 0x1, 0x1f ;  /* 0x08201f0009067f89 */ /* 0x000ee200000e0000 */
[----:B0-----:R-:W-:-:S03]  /*0630*/  FMNMX R13, R12, R13, !PT ;  /* 0x0000000d0c0d7209 */ /* 0x001fc60007800000 */
[----:B------:R-:W0:Y:S01]  /*0640*/  SHFL.DOWN PT, R8, R11, 0x1, 0x1f ;  /* 0x08201f000b087f89 */ /* 0x000e2200000e0000 */
[----:B-----5:R-:W-:-:S03]  /*0650*/  FMNMX R17, R16, R17, !PT ;  /* 0x0000001110117209 */ /* 0x020fc60007800000 */
[----:B------:R-:W4:Y:S04]  /*0660*/  SHFL.DOWN PT, R10, R13, 0x1, 0x1f ;  /* 0x08201f000d0a7f89 */ /* 0x000f2800000e0000 */
[----:B------:R-:W5:Y:S01]  /*0670*/  SHFL.DOWN PT, R12, R17, 0x1, 0x1f ;  /* 0x08201f00110c7f89 */ /* 0x000f6200000e0000 */
[----:B-1----:R-:W-:Y:S01]  /*0680*/  FMNMX R19, R4, R5, PT ;  /* 0x0000000504137209 */ /* 0x002fe20003800000 */
[----:B------:R-:W-:Y:S01]  /*0690*/  IMAD R5, R15, 0x4, R3 ;  /* 0x000000040f057824 */ /* 0x000fe200078e0203 */
[----:B--2---:R-:W-:Y:S02]  /*06a0*/  FMNMX R21, R7, R2, PT ;  /* 0x0000000207157209 */ /* 0x004fe40003800000 */
[----:B---3--:R-:W-:Y:S02]  /*06b0*/  FMNMX R23, R9, R6, PT ;  /* 0x0000000609177209 */ /* 0x008fe40003800000 */
[----:B0-----:R-:W-:-:S02]  /*06c0*/  FMNMX R25, R11, R8, !PT ;  /* 0x000000080b197209 */ /* 0x001fc40007800000 */
[----:B----4-:R-:W-:Y:S02]  /*06d0*/  FMNMX R10, R13, R10, !PT ;  /* 0x0000000a0d0a7209 */ /* 0x010fe40007800000 */
[----:B-----5:R-:W-:Y:S01]  /*06e0*/  FMNMX R12, R17, R12, !PT ;  /* 0x0000000c110c7209 */ /* 0x020fe20007800000 */
[----:B------:R-:W-:Y:S06]  /*06f0*/  @P0 BRA `(.L_x_4) ;  /* 0x0000000000300947 */ /* 0x000fec0003800000 */
[C---:B------:R-:W-:Y:S02]  /*0700*/  LEA.HI R2, R14.reuse, R3, RZ, 0x1d ;  /* 0x000000030e027211 */ /* 0x040fe400078fe8ff */
[----:B------:R-:W-:-:S03]  /*0710*/  LEA.HI R4, R14, R5, RZ, 0x1d ;  /* 0x000000050e047211 */ /* 0x000fc600078fe8ff */
[C---:B------:R-:W-:Y:S01]  /*0720*/  IMAD R6, R15.reuse, 0x8, R2 ;  /* 0x000000080f067824 */ /* 0x040fe200078e0202 */
[----:B------:R0:W-:Y:S01]  /*0730*/  STS [R2], R19 ;  /* 0x0000001302007388 */ /* 0x0001e20000000800 */
[C---:B------:R-:W-:Y:S02]  /*0740*/  IMAD R8, R15.reuse, 0x8, R4 ;  /* 0x000000080f087824 */ /* 0x040fe400078e0204 */
[C---:B------:R-:W-:Y:S01]  /*0750*/  IMAD R7, R15.reuse, 0x8, R6 ;  /* 0x000000080f077824 */ /* 0x040fe200078e0206 */
[----:B------:R0:W-:Y:S01]  /*0760*/  STS [R4], R21 ;  /* 0x0000001504007388 */ /* 0x0001e20000000800 */
[----:B------:R-:W-:-:S03]  /*0770*/  IMAD R9, R15, 0x8, R8 ;  /* 0x000000080f097824 */ /* 0x000fc600078e0208 */
[----:B------:R0:W-:Y:S04]  /*0780*/  STS [R6], R23 ;  /* 0x0000001706007388 */ /* 0x0001e80000000800 */
[----:B------:R0:W-:Y:S04]  /*0790*/  STS [R8], R25 ;  /* 0x0000001908007388 */ /* 0x0001e80000000800 */
[----:B------:R0:W-:Y:S04]  /*07a0*/  STS [R7], R10 ;  /* 0x0000000a07007388 */ /* 0x0001e80000000800 */
[----:B------:R0:W-:Y:S02]  /*07b0*/  STS [R9], R12 ;  /* 0x0000000c09007388 */ /* 0x0001e40000000800 */
.L_x_4:
[----:B------:R-:W-:Y:S05]  /*07c0*/  BSYNC.RECONVERGENT B0 ;  /* 0x0000000000007941 */ /* 0x000fea0003800200 */
.L_x_3:
[----:B------:R-:W-:Y:S06]  /*07d0*/  BAR.SYNC.DEFER_BLOCKING 0x0 ;  /* 0x0000000000007b1d */ /* 0x000fec0000010000 */
[----:B------:R-:W-:Y:S05]  /*07e0*/  @P1 EXIT ;  /* 0x000000000000194d */ /* 0x000fea0003800000 */
[----:B0-----:R-:W-:Y:S01]  /*07f0*/  VIADD R2, R15, 0x1f ;  /* 0x0000001f0f027836 */ /* 0x001fe20000000000 */
[----:B------:R-:W-:Y:S01]  /*0800*/  BSSY.RECONVERGENT B0, `(.L_x_5) ;  /* 0x0000016000007945 */ /* 0x000fe20003800200 */
[----:B------:R-:W-:Y:S02]  /*0810*/  IMAD.MOV.U32 R4, RZ, RZ, -0x800001 ;  /* 0xff7fffffff047424 */ /* 0x000fe400078e00ff */
[----:B------:R-:W-:Y:S01]  /*0820*/  IMAD.MOV.U32 R6, RZ, RZ, 0x7f7fffff ;  /* 0x7f7fffffff067424 */ /* 0x000fe200078e00ff */
[----:B------:R-:W-:Y:S01]  /*0830*/  SHF.R.U32.HI R7, RZ, 0x5, R2 ;  /* 0x00000005ff077819 */ /* 0x000fe20000011602 */
[----:B------:R-:W-:Y:S02]  /*0840*/  IMAD.MOV.U32 R2, RZ, RZ, 0x7f7fffff ;  /* 0x7f7fffffff027424 */ /* 0x000fe400078e00ff */
[----:B------:R-:W-:Y:S01]  /*0850*/  IMAD.MOV.U32 R8, RZ, RZ, -0x800001 ;  /* 0xff7fffffff087424 */ /* 0x000fe200078e00ff */
[----:B------:R-:W-:Y:S01]  /*0860*/  ISETP.GE.U32.AND P0, PT, R14, R7, PT ;  /* 0x000000070e00720c */ /* 0x000fe20003f06070 */
[----:B------:R-:W-:-:S02]  /*0870*/  IMAD.MOV.U32 R7, RZ, RZ, 0x7f7fffff ;  /* 0x7f7fffffff077424 */ /* 0x000fc400078e00ff */
[----:B------:R-:W-:-:S10]  /*0880*/  IMAD.MOV.U32 R9, RZ, RZ, -0x800001 ;  /* 0xff7fffffff097424 */ /* 0x000fd400078e00ff */
[----:B------:R-:W-:Y:S05]  /*0890*/  @P0 BRA `(.L_x_6) ;  /* 0x0000000000300947 */ /* 0x000fea0003800000 */
[C---:B------:R-:W-:Y:S02]  /*08a0*/  IMAD R6, R14.reuse, 0x4, R3 ;  /* 0x000000040e067824 */ /* 0x040fe400078e0203 */
[----:B------:R-:W-:Y:S02]  /*08b0*/  IMAD R10, R14, 0x4, R5 ;  /* 0x000000040e0a7824 */ /* 0x000fe400078e0205 */
[C---:B------:R-:W-:Y:S02]  /*08c0*/  IMAD R2, R15.reuse, 0x8, R6 ;  /* 0x000000080f027824 */ /* 0x040fe400078e0206 */
[C---:B------:R-:W-:Y:S01]  /*08d0*/  IMAD R8, R15.reuse, 0x8, R10 ;  /* 0x000000080f087824 */ /* 0x040fe200078e020a */
[----:B------:R-:W0:Y:S01]  /*08e0*/  LDS R6, [R6] ;  /* 0x0000000006067984 */ /* 0x000e220000000800 */
[C---:B------:R-:W-:Y:S02]  /*08f0*/  IMAD R4, R15.reuse, 0x8, R2 ;  /* 0x000000080f047824 */ /* 0x040fe400078e0202 */
[----:B------:R-:W-:Y:S01]  /*0900*/  IMAD R9, R15, 0x8, R8 ;  /* 0x000000080f097824 */ /* 0x000fe200078e0208 */
[----:B------:R1:W2:Y:S04]  /*0910*/  LDS R7, [R10] ;  /* 0x000000000a077984 */ /* 0x0002a80000000800 */
[----:B------:R-:W3:Y:S04]  /*0920*/  LDS R2, [R2] ;  /* 0x0000000002027984 */ /* 0x000ee80000000800 */
[----:B------:R-:W4:Y:S04]  /*0930*/  LDS R8, [R8] ;  /* 0x0000000008087984 */ /* 0x000f280000000800 */
[----:B------:R-:W0:Y:S04]  /*0940*/  LDS R4, [R4] ;  /* 0x0000000004047984 */ /* 0x000e280000000800 */
[----:B-1----:R-:W0:Y:S02]  /*0950*/  LDS R9, [R9] ;  /* 0x0000000009097984 */ /* 0x002e240000000800 */
.L_x_6:
[----:B------:R-:W-:Y:S05]  /*0960*/  BSYNC.RECONVERGENT B0 ;  /* 0x0000000000007941 */ /* 0x000fea0003800200 */
.L_x_5:
[----:B0-----:R-:W0:Y:S01]  /*0970*/  SHFL.DOWN PT, R3, R6, 0x10, 0x1f ;  /* 0x0a001f0006037f89 */ /* 0x001e2200000e0000 */
[----:B------:R-:W-:-:S03]  /*0980*/  ISETP.NE.AND P0, PT, R14, RZ, PT ;  /* 0x000000ff0e00720c */ /* 0x000fc60003f05270 */
[----:B--2---:R-:W1:Y:S04]  /*0990*/  SHFL.DOWN PT, R10, R7, 0x10, 0x1f ;  /* 0x0a001f00070a7f89 */ /* 0x004e6800000e0000 */
[----:B---3--:R-:W2:Y:S04]  /*09a0*/  SHFL.DOWN PT, R5, R2, 0x10, 0x1f ;  /* 0x0a001f0002057f89 */ /* 0x008ea800000e0000 */
[----:B----4-:R-:W3:Y:S04]  /*09b0*/  SHFL.DOWN PT, R13, R8, 0x10, 0x1f ;  /* 0x0a001f00080d7f89 */ /* 0x010ee800000e0000 */
[----:B------:R-:W4:Y:S04]  /*09c0*/  SHFL.DOWN PT, R15, R4, 0x10, 0x1f ;  /* 0x0a001f00040f7f89 */ /* 0x000f2800000e0000 */
[----:B------:R-:W5:Y:S01]  /*09d0*/  SHFL.DOWN PT, R12, R9, 0x10, 0x1f ;  /* 0x0a001f00090c7f89 */ /* 0x000f6200000e0000 */
[----:B0-----:R-:W-:-:S02]  /*09e0*/  FMNMX R3, R3, R6, PT ;  /* 0x0000000603037209 */ /* 0x001fc40003800000 */
[----:B-1----:R-:W-:-:S03]  /*09f0*/  FMNMX R10, R10, R7, PT ;  /* 0x000000070a0a7209 */ /* 0x002fc60003800000 */
[----:B------:R-:W0:Y:S01]  /*0a00*/  SHFL.DOWN PT, R6, R3, 0x8, 0x1f ;  /* 0x09001f0003067f89 */ /* 0x000e2200000e0000 */
[----:B--2---:R-:W-:-:S03]  /*0a10*/  FMNMX R11, R5, R2, PT ;  /* 0x00000002050b7209 */ /* 0x004fc60003800000 */
[----:B------:R-:W1:Y:S01]  /*0a20*/  SHFL.DOWN PT, R5, R10, 0x8, 0x1f ;  /* 0x09001f000a057f89 */ /* 0x000e6200000e0000 */
[----:B---3--:R-:W-:-:S03]  /*0a30*/  FMNMX R13, R13, R8, !PT ;  /* 0x000000080d0d7209 */ /* 0x008fc60007800000 */
[----:B------:R-:W2:Y:S01]  /*0a40*/  SHFL.DOWN PT, R2, R11, 0x8, 0x1f ;  /* 0x09001f000b027f89 */ /* 0x000ea200000e0000 */
[----:B----4-:R-:W-:-:S03]  /*0a50*/  FMNMX R15, R15, R4, !PT ;  /* 0x000000040f0f7209 */ /* 0x010fc60007800000 */
[----:B------:R-:W3:Y:S01]  /*0a60*/  SHFL.DOWN PT, R8, R13, 0x8, 0x1f ;  /* 0x09001f000d087f89 */ /* 0x000ee200000e0000 */
[----:B-----5:R-:W-:-:S03]  /*0a70*/  FMNMX R16, R12, R9, !PT ;  /* 0x000000090c107209 */ /* 0x020fc60007800000 */
[----:B------:R-:W4:Y:S04]  /*0a80*/  SHFL.DOWN PT, R12, R15, 0x8, 0x1f ;  /* 0x09001f000f0c7f89 */ /* 0x000f2800000e0000 */
[----:B------:R-:W5:Y:S01]  /*0a90*/  SHFL.DOWN PT, R7, R16, 0x8, 0x1f ;  /* 0x09001f0010077f89 */ /* 0x000f6200000e0000 */
[----:B0-----:R-:W-:Y:S02]  /*0aa0*/  FMNMX R6, R3, R6, PT ;  /* 0x0000000603067209 */ /* 0x001fe40003800000 */
        /* <DEDUP_REMOVED lines=18> */
[----:B----4-:R-:W-:Y:S02]  /*0bd0*/  FMNMX R13, R12, R13, !PT ;  /* 0x0000000d0c0d7209 */ /* 0x010fe40007800000 */
[----:B-----5:R-:W-:-:S03]  /*0be0*/  FMNMX R15, R17, R10, !PT ;  /* 0x0000000a110f7209 */ /* 0x020fc60007800000 */
[----:B------:R-:W3:Y:S04]  /*0bf0*/  SHFL.DOWN PT, R12, R13, 0x2, 0x1f ;  /* 0x08401f000d0c7f89 */ /* 0x000ee800000e0000 */
[----:B------:R-:W4:Y:S04]  /*0c00*/  SHFL.DOWN PT, R10, R11, 0x2, 0x1f ;  /* 0x08401f000b0a7f89 */ /* 0x000f2800000e0000 */
[----:B------:R-:W5:Y:S01]  /*0c10*/  SHFL.DOWN PT, R16, R15, 0x2, 0x1f ;  /* 0x08401f000f107f89 */ /* 0x000f6200000e0000 */
[----:B0-----:R-:W-:Y:S02]  /*0c20*/  FMNMX R4, R3, R2, PT ;  /* 0x0000000203047209 */ /* 0x001fe40003800000 */
[----:B-1----:R-:W-:-:S03]  /*0c30*/  FMNMX R6, R7, R6, PT ;  /* 0x0000000607067209 */ /* 0x002fc60003800000 */
[----:B------:R0:W1:Y:S01]  /*0c40*/  SHFL.DOWN PT, R5, R4, 0x1, 0x1f ;  /* 0x08201f0004057f89 */ /* 0x00006200000e0000 */
[----:B--2---:R-:W-:-:S03]  /*0c50*/  FMNMX R8, R9, R8, PT ;  /* 0x0000000809087209 */ /* 0x004fc60003800000 */
[----:B------:R0:W2:Y:S04]  /*0c60*/  SHFL.DOWN PT, R7, R6, 0x1, 0x1f ;  /* 0x08201f0006077f89 */ /* 0x0000a800000e0000 */
[----:B------:R0:W0:Y:S01]  /*0c70*/  SHFL.DOWN PT, R9, R8, 0x1, 0x1f ;  /* 0x08201f0008097f89 */ /* 0x00002200000e0000 */
[----:B---3--:R-:W-:Y:S02]  /*0c80*/  FMNMX R12, R13, R12, !PT ;  /* 0x0000000c0d0c7209 */ /* 0x008fe40007800000 */
[----:B----4-:R-:W-:-:S03]  /*0c90*/  FMNMX R10, R11, R10, !PT ;  /* 0x0000000a0b0a7209 */ /* 0x010fc60007800000 */
[----:B------:R3:W4:Y:S01]  /*0ca0*/  SHFL.DOWN PT, R13, R12, 0x1, 0x1f ;  /* 0x08201f000c0d7f89 */ /* 0x00072200000e0000 */
[----:B-----5:R-:W-:-:S03]  /*0cb0*/  FMNMX R16, R15, R16, !PT ;  /* 0x000000100f107209 */ /* 0x020fc60007800000 */
[----:B------:R3:W0:Y:S04]  /*0cc0*/  SHFL.DOWN PT, R11, R10, 0x1, 0x1f ;  /* 0x08201f000a0b7f89 */ /* 0x00062800000e0000 */
[----:B------:R3:W0:Y:S01]  /*0cd0*/  SHFL.DOWN PT, R15, R16, 0x1, 0x1f ;  /* 0x08201f00100f7f89 */ /* 0x00062200000e0000 */
[----:B-1----:R-:W-:Y:S05]  /*0ce0*/  @P0 EXIT ;  /* 0x000000000000094d */ /* 0x002fea0003800000 */
[----:B------:R-:W1:Y:S01]  /*0cf0*/  LDC.64 R2, c[0x0][0x398] ;  /* 0x0000e600ff027b82 */ /* 0x000e620000000a00 */
[----:B------:R-:W-:Y:S02]  /*0d00*/  FMNMX R5, R4, R5, PT ;  /* 0x0000000504057209 */ /* 0x000fe40003800000 */
[----:B--2---:R-:W-:Y:S02]  /*0d10*/  FMNMX R7, R6, R7, PT ;  /* 0x0000000706077209 */ /* 0x004fe40003800000 */
[----:B0-----:R-:W-:Y:S02]  /*0d20*/  FMNMX R9, R8, R9, PT ;  /* 0x0000000908097209 */ /* 0x001fe40003800000 */
[----:B------:R-:W-:Y:S02]  /*0d30*/  FMNMX R11, R10, R11, !PT ;  /* 0x0000000b0a0b7209 */ /* 0x000fe40007800000 */
[----:B----4-:R-:W-:Y:S02]  /*0d40*/  FMNMX R13, R12, R13, !PT ;  /* 0x0000000d0c0d7209 */ /* 0x010fe40007800000 */
[----:B------:R-:W-:Y:S01]  /*0d50*/  FMNMX R15, R16, R15, !PT ;  /* 0x0000000f100f7209 */ /* 0x000fe20007800000 */
[----:B-1----:R-:W-:-:S05]  /*0d60*/  IMAD.WIDE.U32 R2, R0, 0x18, R2 ;  /* 0x0000001800027825 */ /* 0x002fca00078e0002 */
[----:B------:R-:W-:Y:S04]  /*0d70*/  STG.E desc[UR4][R2.64], R5 ;  /* 0x0000000502007986 */ /* 0x000fe8000c101904 */
[----:B------:R-:W-:Y:S04]  /*0d80*/  STG.E desc[UR4][R2.64+0x4], R7 ;  /* 0x0000040702007986 */ /* 0x000fe8000c101904 */
[----:B------:R-:W-:Y:S04]  /*0d90*/  STG.E desc[UR4][R2.64+0x8], R9 ;  /* 0x0000080902007986 */ /* 0x000fe8000c101904 */
[----:B------:R-:W-:Y:S04]  /*0da0*/  STG.E desc[UR4][R2.64+0xc], R11 ;  /* 0x00000c0b02007986 */ /* 0x000fe8000c101904 */
[----:B------:R-:W-:Y:S04]  /*0db0*/  STG.E desc[UR4][R2.64+0x10], R13 ;  /* 0x0000100d02007986 */ /* 0x000fe8000c101904 */
[----:B------:R-:W-:Y:S01]  /*0dc0*/  STG.E desc[UR4][R2.64+0x14], R15 ;  /* 0x0000140f02007986 */ /* 0x000fe2000c101904 */
[----:B------:R-:W-:Y:S05]  /*0dd0*/  EXIT ;  /* 0x000000000000794d */ /* 0x000fea0003800000 */
.L_x_7:
[----:B------:R-:W-:-:S00]  /*0de0*/  BRA `(.L_x_7) ;  /* 0xfffffffc00fc7947 */ /* 0x000fc0000383ffff */
[----:B------:R-:W-:-:S00]  /*0df0*/  NOP ;  /* 0x0000000000007918 */ /* 0x000fc00000000000 */
        /* <DEDUP_REMOVED lines=8> */
.L_x_8:


//--------------------- .nv.shared._Z29compute_aabb_reduction_kernelPKfS0_S0_P4AABBi --------------------------
	.section	.nv.shared._Z29compute_aabb_reduction_kernelPKfS0_S0_P4AABBi,"aw",@nobits
	.sectionflags	@""
	.align	16
	.zero		1024


//--------------------- .nv.shared.reserved.0     --------------------------
	.section	.nv.shared.reserved.0,"aw",@nobits
	.weak		__nv_reservedSMEM_offset_0_alias
	.size		__nv_reservedSMEM_offset_0_alias, 0, 64
	.other		__nv_reservedSMEM_offset_0_alias,@"STO_CUDA_RESERVED_SHARED STV_DEFAULT"
__nv_reservedSMEM_offset_0_alias:
	.zero		0
	.zero		64


//--------------------- .nv.constant0._Z29compute_aabb_reduction_kernelPKfS0_S0_P4AABBi --------------------------
	.section	.nv.constant0._Z29compute_aabb_reduction_kernelPKfS0_S0_P4AABBi,"a",@progbits
	.sectionflags	@""
	.align	4
.nv.constant0._Z29compute_aabb_reduction_kernelPKfS0_S0_P4AABBi:
	.zero		932


//--------------------- SYMBOLS --------------------------

	.type		.nv.reservedSmem.offset0,@object
	.size		.nv.reservedSmem.offset0,0x4
	.type		.nv.reservedSmem.cap,@object
	.size		.nv.reservedSmem.cap,0x4
